	.headerflags	@"EF_CUDA_TEXMODE_UNIFIED EF_CUDA_64BIT_ADDRESS EF_CUDA_ACCELERATORS EF_CUDA_SM90 EF_CUDA_VIRTUAL_SM(EF_CUDA_SM90)"
	.elftype	@"ET_EXEC"


//--------------------- .nv.info                  --------------------------
	.section	.nv.info,"",@"SHT_CUDA_INFO"
	.align	4


	//----- nvinfo : EIATTR_REGCOUNT
	.align		4
        /*0000*/ 	.byte	0x04, 0x2f
        /*0002*/ 	.short	(.L_3 - .L_2)
	.align		4
.L_2:
        /*0004*/ 	.word	index@(triton_poi_fused__native_batch_norm_legit_no_training_hardtanh_3)
        /*0008*/ 	.word	0x00000012


	//----- nvinfo : EIATTR_MIN_STACK_SIZE
	.align		4
.L_3:
        /*000c*/ 	.byte	0x04, 0x12
        /*000e*/ 	.short	(.L_5 - .L_4)
	.align		4
.L_4:
        /*0010*/ 	.word	index@(triton_poi_fused__native_batch_norm_legit_no_training_hardtanh_3)
        /*0014*/ 	.word	0x00000000


	//----- nvinfo : EIATTR_FRAME_SIZE
	.align		4
.L_5:
        /*0018*/ 	.byte	0x04, 0x11
        /*001a*/ 	.short	(.L_7 - .L_6)
	.align		4
.L_6:
        /*001c*/ 	.word	index@(triton_poi_fused__native_batch_norm_legit_no_training_hardtanh_3)
        /*0020*/ 	.word	0x00000000


	//----- nvinfo : EIATTR_MIN_STACK_SIZE
	.align		4
.L_7:
        /*0024*/ 	.byte	0x04, 0x12
        /*0026*/ 	.short	(.L_9 - .L_8)
	.align		4
.L_8:
        /*0028*/ 	.word	index@(triton_poi_fused__native_batch_norm_legit_no_training_hardtanh_3)
        /*002c*/ 	.word	0x00000000
.L_9:


//--------------------- .nv.info.triton_poi_fused__native_batch_norm_legit_no_training_hardtanh_3 --------------------------
	.section	.nv.info.triton_poi_fused__native_batch_norm_legit_no_training_hardtanh_3,"",@"SHT_CUDA_INFO"
	.sectionflags	@""
	.align	4


	//----- nvinfo : EIATTR_CUDA_API_VERSION
	.align		4
        /*0000*/ 	.byte	0x04, 0x37
        /*0002*/ 	.short	(.L_11 - .L_10)
.L_10:
        /*0004*/ 	.word	0x0000007c


	//----- nvinfo : EIATTR_KPARAM_INFO
	.align		4
.L_11:
        /*0008*/ 	.byte	0x04, 0x17
        /*000a*/ 	.short	(.L_13 - .L_12)
.L_12:
        /*000c*/ 	.word	0x00000000
        /*0010*/ 	.short	0x0006
        /*0012*/ 	.short	0x0030
        /*0014*/ 	.byte	0x00, 0xf0, 0x11, 0x00


	//----- nvinfo : EIATTR_KPARAM_INFO
	.align		4
.L_13:
        /*0018*/ 	.byte	0x04, 0x17
        /*001a*/ 	.short	(.L_15 - .L_14)
.L_14:
        /*001c*/ 	.word	0x00000000
        /*0020*/ 	.short	0x0005
        /*0022*/ 	.short	0x0028
        /*0024*/ 	.byte	0x00, 0xf4, 0x21, 0x00


	//----- nvinfo : EIATTR_KPARAM_INFO
	.align		4
.L_15:
        /*0028*/ 	.byte	0x04, 0x17
        /*002a*/ 	.short	(.L_17 - .L_16)
.L_16:
        /*002c*/ 	.word	0x00000000
        /*0030*/ 	.short	0x0004
        /*0032*/ 	.short	0x0020
        /*0034*/ 	.byte	0x00, 0xf4, 0x21, 0x00


	//----- nvinfo : EIATTR_KPARAM_INFO
	.align		4
.L_17:
        /*0038*/ 	.byte	0x04, 0x17
        /*003a*/ 	.short	(.L_19 - .L_18)
.L_18:
        /*003c*/ 	.word	0x00000000
        /*0040*/ 	.short	0x0003
        /*0042*/ 	.short	0x0018
        /*0044*/ 	.byte	0x00, 0xf4, 0x21, 0x00


	//----- nvinfo : EIATTR_KPARAM_INFO
	.align		4
.L_19:
        /*0048*/ 	.byte	0x04, 0x17
        /*004a*/ 	.short	(.L_21 - .L_20)
.L_20:
        /*004c*/ 	.word	0x00000000
        /*0050*/ 	.short	0x0002
        /*0052*/ 	.short	0x0010
        /*0054*/ 	.byte	0x00, 0xf4, 0x21, 0x00


	//----- nvinfo : EIATTR_KPARAM_INFO
	.align		4
.L_21:
        /*0058*/ 	.byte	0x04, 0x17
        /*005a*/ 	.short	(.L_23 - .L_22)
.L_22:
        /*005c*/ 	.word	0x00000000
        /*0060*/ 	.short	0x0001
        /*0062*/ 	.short	0x0008
        /*0064*/ 	.byte	0x00, 0xf4, 0x21, 0x00


	//----- nvinfo : EIATTR_KPARAM_INFO
	.align		4
.L_23:
        /*0068*/ 	.byte	0x04, 0x17
        /*006a*/ 	.short	(.L_25 - .L_24)
.L_24:
        /*006c*/ 	.word	0x00000000
        /*0070*/ 	.short	0x0000
        /*0072*/ 	.short	0x0000
        /*0074*/ 	.byte	0x00, 0xf4, 0x21, 0x00


	//----- nvinfo : EIATTR_SPARSE_MMA_MASK
	.align		4
.L_25:
        /*0078*/ 	.byte	0x03, 0x50
        /*007a*/ 	.short	0x0000


	//----- nvinfo : EIATTR_MAXREG_COUNT
	.align		4
        /*007c*/ 	.byte	0x03, 0x1b
        /*007e*/ 	.short	0x00ff


	//----- nvinfo : EIATTR_EXIT_INSTR_OFFSETS
	.align		4
        /*0080*/ 	.byte	0x04, 0x1c
        /*0082*/ 	.short	(.L_27 - .L_26)


	//   ....[0]....
.L_26:
        /*0084*/ 	.word	0x00000330


	//   ....[1]....
        /*0088*/ 	.word	0x00000350


	//----- nvinfo : EIATTR_REQNTID
	.align		4
.L_27:
        /*008c*/ 	.byte	0x04, 0x10
        /*008e*/ 	.short	(.L_29 - .L_28)
.L_28:
        /*0090*/ 	.word	0x00000080
        /*0094*/ 	.word	0x00000001
        /*0098*/ 	.word	0x00000001


	//----- nvinfo : EIATTR_CBANK_PARAM_SIZE
	.align		4
.L_29:
        /*009c*/ 	.byte	0x03, 0x19
        /*009e*/ 	.short	0x0034


	//----- nvinfo : EIATTR_PARAM_CBANK
	.align		4
        /*00a0*/ 	.byte	0x04, 0x0a
        /*00a2*/ 	.short	(.L_31 - .L_30)
	.align		4
.L_30:
        /*00a4*/ 	.word	index@(.nv.constant0.triton_poi_fused__native_batch_norm_legit_no_training_hardtanh_3)
        /*00a8*/ 	.short	0x0210
        /*00aa*/ 	.short	0x0034


	//----- nvinfo : EIATTR_SW_WAR
	.align		4
.L_31:
        /*00ac*/ 	.byte	0x04, 0x36
        /*00ae*/ 	.short	(.L_33 - .L_32)
.L_32:
        /*00b0*/ 	.word	0x00000008
.L_33:


//--------------------- .nv.callgraph             --------------------------
	.section	.nv.callgraph,"",@"SHT_CUDA_CALLGRAPH"
	.align	4
	.sectionentsize	8
	.align		4
        /*0000*/ 	.word	0x00000000
	.align		4
        /*0004*/ 	.word	0xffffffff
	.align		4
        /*0008*/ 	.word	0x00000000
	.align		4
        /*000c*/ 	.word	0xfffffffe
	.align		4
        /*0010*/ 	.word	0x00000000
	.align		4
        /*0014*/ 	.word	0xfffffffd
	.align		4
        /*0018*/ 	.word	0x00000000
	.align		4
        /*001c*/ 	.word	0xfffffffc


//--------------------- .nv.constant4             --------------------------
	.section	.nv.constant4,"a",@progbits
	.align	8
	.align		8
.nv.constant4:
        /*0000*/ 	.dword	_$_str
	.align		8
        /*0008*/ 	.dword	_$_str_$_2


//--------------------- .text.triton_poi_fused__native_batch_norm_legit_no_training_hardtanh_3 --------------------------
	.section	.text.triton_poi_fused__native_batch_norm_legit_no_training_hardtanh_3,"ax",@progbits
	.align	128
        .global         triton_poi_fused__native_batch_norm_legit_no_training_hardtanh_3
        .type           triton_poi_fused__native_batch_norm_legit_no_training_hardtanh_3,@function
        .size           triton_poi_fused__native_batch_norm_legit_no_training_hardtanh_3,(.L_x_1 - triton_poi_fused__native_batch_norm_legit_no_training_hardtanh_3)
        .other          triton_poi_fused__native_batch_norm_legit_no_training_hardtanh_3,@"STO_CUDA_ENTRY STV_DEFAULT"
triton_poi_fused__native_batch_norm_legit_no_training_hardtanh_3:
.text.triton_poi_fused__native_batch_norm_legit_no_training_hardtanh_3:
[----:B------:R-:W0:Y:S01]  /*0000*/  LDC R1, c[0x0][0x28] ;  /* 0x00000a00ff017b82 */ /* 0x000e220000000800 */
[----:B------:R-:W1:Y:S07]  /*0010*/  S2R R0, SR_TID.X ;  /* 0x0000000000007919 */ /* 0x000e6e0000002100 */
[----:B------:R-:W2:Y:S01]  /*0020*/  LDC.64 R6, c[0x0][0x220] ;  /* 0x00008800ff067b82 */ /* 0x000ea20000000a00 */
[----:B------:R-:W-:Y:S01]  /*0030*/  CS2R R14, SRZ ;  /* 0x00000000000e7805 */ /* 0x000fe2000001ff00 */
[----:B------:R-:W-:Y:S01]  /*0040*/  ULDC.64 UR4, c[0x0][0x208] ;  /* 0x0000820000047ab9 */ /* 0x000fe20000000a00 */
[----:B------:R-:W3:Y:S05]  /*0050*/  S2R R3, SR_CTAID.X ;  /* 0x0000000000037919 */ /* 0x000eea0000002500 */
[----:B------:R-:W4:Y:S08]  /*0060*/  LDC.64 R4, c[0x0][0x218] ;  /* 0x00008600ff047b82 */ /* 0x000f300000000a00 */
[----:B------:R-:W5:Y:S08]  /*0070*/  LDC.64 R8, c[0x0][0x228] ;  /* 0x00008a00ff087b82 */ /* 0x000f700000000a00 */
[----:B------:R-:W5:Y:S01]  /*0080*/  LDC.64 R10, c[0x0][0x230] ;  /* 0x00008c00ff0a7b82 */ /* 0x000f620000000a00 */
[----:B-1----:R-:W-:-:S02]  /*0090*/  LOP3.LUT R0, R0, 0x7f, RZ, 0xc0, !PT ;  /* 0x0000007f00007812 */ /* 0x002fc400078ec0ff */
[----:B---3--:R-:W-:-:S03]  /*00a0*/  SHF.R.S32.HI R2, RZ, 0x18, R3 ;  /* 0x00000018ff027819 */ /* 0x008fc60000011403 */
[----:B------:R-:W-:Y:S01]  /*00b0*/  IMAD R0, R3, 0x80, R0 ;  /* 0x0000008003007824 */ /* 0x000fe200078e0200 */
[----:B------:R-:W-:-:S04]  /*00c0*/  SGXT R3, R2, 0x1 ;  /* 0x000000010203781a */ /* 0x000fc80000000200 */
[----:B------:R-:W-:Y:S02]  /*00d0*/  ISETP.GE.AND P0, PT, R0, 0x800, PT ;  /* 0x000008000000780c */ /* 0x000fe40003f06270 */
[----:B------:R-:W-:-:S04]  /*00e0*/  LEA.HI R3, R3, R0, RZ, 0x5 ;  /* 0x0000000003037211 */ /* 0x000fc800078f28ff */
[----:B------:R-:W-:-:S05]  /*00f0*/  LOP3.LUT R3, R3, 0xffffffe0, RZ, 0xc0, !PT ;  /* 0xffffffe003037812 */ /* 0x000fca00078ec0ff */
[----:B------:R-:W-:Y:S02]  /*0100*/  IMAD.IADD R13, R0, 0x1, -R3 ;  /* 0x00000001000d7824 */ /* 0x000fe400078e0a03 */
[----:B------:R-:W1:Y:S02]  /*0110*/  LDC.64 R2, c[0x0][0x210] ;  /* 0x00008400ff027b82 */ /* 0x000e640000000a00 */
[----:B--2---:R-:W-:-:S05]  /*0120*/  IMAD.WIDE R6, R13, 0x4, R6 ;  /* 0x000000040d067825 */ /* 0x004fca00078e0206 */
[----:B------:R5:W2:Y:S01]  /*0130*/  @!P0 LDG.E.EL R14, desc[UR4][R6.64] ;  /* 0x00000004060e8981 */ /* 0x000aa2000c2e1900 */
[----:B------:R-:W-:Y:S01]  /*0140*/  HFMA2.MMA R12, -RZ, RZ, 0, 0 ;  /* 0x00000000ff0c7435 */ /* 0x000fe200000001ff */
[----:B----4-:R-:W-:-:S05]  /*0150*/  IMAD.WIDE R4, R13, 0x4, R4 ;  /* 0x000000040d047825 */ /* 0x010fca00078e0204 */
[----:B------:R-:W3:Y:S01]  /*0160*/  @!P0 LDG.E.EL R15, desc[UR4][R4.64] ;  /* 0x00000004040f8981 */ /* 0x000ee2000c2e1900 */
[----:B-----5:R-:W-:-:S04]  /*0170*/  IMAD.WIDE R6, R13, 0x4, R8 ;  /* 0x000000040d067825 */ /* 0x020fc800078e0208 */
[----:B-1----:R-:W-:-:S04]  /*0180*/  IMAD.WIDE R2, R0, 0x4, R2 ;  /* 0x0000000400027825 */ /* 0x002fc800078e0202 */
[----:B0-----:R-:W-:Y:S01]  /*0190*/  IMAD.WIDE R8, R13, 0x4, R10 ;  /* 0x000000040d087825 */ /* 0x001fe200078e020a */
[----:B------:R0:W3:Y:S01]  /*01a0*/  @!P0 LDG.E R12, desc[UR4][R2.64] ;  /* 0x00000004020c8981 */ /* 0x0000e2000c1e1900 */
[----:B------:R-:W-:-:S06]  /*01b0*/  CS2R R10, SRZ ;  /* 0x00000000000a7805 */ /* 0x000fcc000001ff00 */
[----:B------:R-:W4:Y:S04]  /*01c0*/  @!P0 LDG.E.EL R10, desc[UR4][R6.64] ;  /* 0x00000004060a8981 */ /* 0x000f28000c2e1900 */
[----:B------:R-:W4:Y:S01]  /*01d0*/  @!P0 LDG.E.EL R11, desc[UR4][R8.64] ;  /* 0x00000004080b8981 */ /* 0x000f22000c2e1900 */
[----:B0-----:R-:W-:Y:S02]  /*01e0*/  IMAD.MOV.U32 R2, RZ, RZ, 0x3e800000 ;  /* 0x3e800000ff027424 */ /* 0x001fe400078e00ff */
[----:B--2---:R-:W-:-:S04]  /*01f0*/  FADD R14, R14, 9.9999997473787516356e-06 ;  /* 0x3727c5ac0e0e7421 */ /* 0x004fc80000000000 */
[----:B------:R-:W0:Y:S02]  /*0200*/  MUFU.SQRT R13, R14 ;  /* 0x0000000e000d7308 */ /* 0x000e240000002000 */
[C---:B0-----:R-:W-:Y:S02]  /*0210*/  FSETP.GT.AND P1, PT, R13.reuse, 8.50705917302346158658e+37, PT ;  /* 0x7e8000000d00780b */ /* 0x041fe40003f24000 */
[----:B------:R-:W-:-:S11]  /*0220*/  FSETP.GEU.AND P2, PT, R13, 1.175494350822287508e-38, PT ;  /* 0x008000000d00780b */ /* 0x000fd60003f4e000 */
[----:B------:R-:W-:-:S04]  /*0230*/  @P1 FMUL R13, R13, 0.25 ;  /* 0x3e8000000d0d1820 */ /* 0x000fc80000400000 */
[----:B------:R-:W-:-:S06]  /*0240*/  @!P2 FMUL R13, R13, 16777216 ;  /* 0x4b8000000d0da820 */ /* 0x000fcc0000400000 */
[----:B------:R-:W0:Y:S01]  /*0250*/  MUFU.RCP R13, R13 ;  /* 0x0000000d000d7308 */ /* 0x000e220000001000 */
[----:B------:R-:W-:Y:S01]  /*0260*/  FSEL R2, R2, 1, P1 ;  /* 0x3f80000002027808 */ /* 0x000fe20000800000 */
[----:B---3--:R-:W-:-:S04]  /*0270*/  FADD R12, -R15, R12 ;  /* 0x0000000c0f0c7221 */ /* 0x008fc80000000100 */
[----:B------:R-:W-:-:S04]  /*0280*/  @!P2 FMUL R2, R2, 16777216 ;  /* 0x4b8000000202a820 */ /* 0x000fc80000400000 */
[----:B0-----:R-:W-:-:S04]  /*0290*/  FMUL R3, R13, R2 ;  /* 0x000000020d037220 */ /* 0x001fc80000400000 */
[----:B------:R-:W-:Y:S02]  /*02a0*/  FMUL R12, R12, R3 ;  /* 0x000000030c0c7220 */ /* 0x000fe40000400000 */
[----:B------:R-:W0:Y:S02]  /*02b0*/  LDC.64 R2, c[0x0][0x238] ;  /* 0x00008e00ff027b82 */ /* 0x000e240000000a00 */
[----:B----4-:R-:W-:-:S05]  /*02c0*/  FFMA R10, R12, R10, R11 ;  /* 0x0000000a0c0a7223 */ /* 0x010fca000000000b */
[----:B------:R-:W-:-:S04]  /*02d0*/  FSETP.GTU.AND P1, PT, R10, RZ, PT ;  /* 0x000000ff0a00720b */ /* 0x000fc80003f2c000 */
[----:B------:R-:W-:-:S04]  /*02e0*/  FSEL R5, R10, RZ, P1 ;  /* 0x000000ff0a057208 */ /* 0x000fc80000800000 */
[C---:B------:R-:W-:Y:S02]  /*02f0*/  FSETP.GEU.AND P2, PT, R5.reuse, 6, PT ;  /* 0x40c000000500780b */ /* 0x040fe40003f4e000 */
[----:B------:R-:W-:Y:S01]  /*0300*/  FSETP.NAN.AND P1, PT, R5, R5, PT ;  /* 0x000000050500720b */ /* 0x000fe20003f28000 */
[----:B0-----:R-:W-:-:S10]  /*0310*/  IMAD.WIDE R2, R0, 0x4, R2 ;  /* 0x0000000400027825 */ /* 0x001fd400078e0202 */
[----:B------:R-:W-:Y:S01]  /*0320*/  @P2 SEL R5, R5, 0x40c00000, P1 ;  /* 0x40c0000005052807 */ /* 0x000fe20000800000 */
[----:B------:R-:W-:Y:S06]  /*0330*/  @P0 EXIT ;  /* 0x000000000000094d */ /* 0x000fec0003800000 */
[----:B------:R-:W-:Y:S01]  /*0340*/  STG.E desc[UR4][R2.64], R5 ;  /* 0x0000000502007986 */ /* 0x000fe2000c101904 */
[----:B------:R-:W-:Y:S05]  /*0350*/  EXIT ;  /* 0x000000000000794d */ /* 0x000fea0003800000 */
.L_x_0:
[----:B------:R-:W-:-:S00]  /*0360*/  BRA `(.L_x_0) ;  /* 0xfffffffc00fc7947 */ /* 0x000fc0000383ffff */
[----:B------:R-:W-:-:S00]  /*0370*/  NOP ;  /* 0x0000000000007918 */ /* 0x000fc00000000000 */
        /* <DEDUP_REMOVED lines=8> */
.L_x_1:


//--------------------- .nv.global.init           --------------------------
	.section	.nv.global.init,"aw",@progbits
.nv.global.init:
	.type		_$_str,@object
	.size		_$_str,(_$_str_$_2 - _$_str)
_$_str:
        /*0000*/ 	.byte	0x5f, 0x5f, 0x43, 0x55, 0x44, 0x41, 0x5f, 0x46, 0x54, 0x5a, 0x00
	.type		_$_str_$_2,@object
	.size		_$_str_$_2,(.L_1 - _$_str_$_2)
_$_str_$_2:
        /*000b*/ 	.byte	0x5f, 0x5f, 0x43, 0x55, 0x44, 0x41, 0x5f, 0x50, 0x52, 0x45, 0x43, 0x5f, 0x53, 0x51, 0x52, 0x54
        /*001b*/ 	.byte	0x00
.L_1:


//--------------------- .nv.constant0.triton_poi_fused__native_batch_norm_legit_no_training_hardtanh_3 --------------------------
	.section	.nv.constant0.triton_poi_fused__native_batch_norm_legit_no_training_hardtanh_3,"a",@progbits
	.sectionflags	@""
	.align	4
.nv.constant0.triton_poi_fused__native_batch_norm_legit_no_training_hardtanh_3:
	.zero		580
